	.headerflags	@"EF_CUDA_TEXMODE_UNIFIED EF_CUDA_64BIT_ADDRESS EF_CUDA_ACCELERATORS EF_CUDA_SM90 EF_CUDA_VIRTUAL_SM(EF_CUDA_SM90)"
	.elftype	@"ET_EXEC"


//--------------------- .nv.info                  --------------------------
	.section	.nv.info,"",@"SHT_CUDA_INFO"
	.align	4


	//----- nvinfo : EIATTR_REGCOUNT
	.align		4
        /*0000*/ 	.byte	0x04, 0x2f
        /*0002*/ 	.short	(.L_3 - .L_2)
	.align		4
.L_2:
        /*0004*/ 	.word	index@(triton_poi_fused__native_batch_norm_legit_no_training_convolution_hardtanh_14)
        /*0008*/ 	.word	0x00000028


	//----- nvinfo : EIATTR_MIN_STACK_SIZE
	.align		4
.L_3:
        /*000c*/ 	.byte	0x04, 0x12
        /*000e*/ 	.short	(.L_5 - .L_4)
	.align		4
.L_4:
        /*0010*/ 	.word	index@(triton_poi_fused__native_batch_norm_legit_no_training_convolution_hardtanh_14)
        /*0014*/ 	.word	0x00000000


	//----- nvinfo : EIATTR_FRAME_SIZE
	.align		4
.L_5:
        /*0018*/ 	.byte	0x04, 0x11
        /*001a*/ 	.short	(.L_7 - .L_6)
	.align		4
.L_6:
        /*001c*/ 	.word	index@(triton_poi_fused__native_batch_norm_legit_no_training_convolution_hardtanh_14)
        /*0020*/ 	.word	0x00000000


	//----- nvinfo : EIATTR_MIN_STACK_SIZE
	.align		4
.L_7:
        /*0024*/ 	.byte	0x04, 0x12
        /*0026*/ 	.short	(.L_9 - .L_8)
	.align		4
.L_8:
        /*0028*/ 	.word	index@(triton_poi_fused__native_batch_norm_legit_no_training_convolution_hardtanh_14)
        /*002c*/ 	.word	0x00000000
.L_9:


//--------------------- .nv.info.triton_poi_fused__native_batch_norm_legit_no_training_convolution_hardtanh_14 --------------------------
	.section	.nv.info.triton_poi_fused__native_batch_norm_legit_no_training_convolution_hardtanh_14,"",@"SHT_CUDA_INFO"
	.sectionflags	@""
	.align	4


	//----- nvinfo : EIATTR_CUDA_API_VERSION
	.align		4
        /*0000*/ 	.byte	0x04, 0x37
        /*0002*/ 	.short	(.L_11 - .L_10)
.L_10:
        /*0004*/ 	.word	0x0000007c


	//----- nvinfo : EIATTR_KPARAM_INFO
	.align		4
.L_11:
        /*0008*/ 	.byte	0x04, 0x17
        /*000a*/ 	.short	(.L_13 - .L_12)
.L_12:
        /*000c*/ 	.word	0x00000000
        /*0010*/ 	.short	0x0007
        /*0012*/ 	.short	0x0038
        /*0014*/ 	.byte	0x00, 0xf0, 0x11, 0x00


	//----- nvinfo : EIATTR_KPARAM_INFO
	.align		4
.L_13:
        /*0018*/ 	.byte	0x04, 0x17
        /*001a*/ 	.short	(.L_15 - .L_14)
.L_14:
        /*001c*/ 	.word	0x00000000
        /*0020*/ 	.short	0x0006
        /*0022*/ 	.short	0x0030
        /*0024*/ 	.byte	0x00, 0xf4, 0x21, 0x00


	//----- nvinfo : EIATTR_KPARAM_INFO
	.align		4
.L_15:
        /*0028*/ 	.byte	0x04, 0x17
        /*002a*/ 	.short	(.L_17 - .L_16)
.L_16:
        /*002c*/ 	.word	0x00000000
        /*0030*/ 	.short	0x0005
        /*0032*/ 	.short	0x0028
        /*0034*/ 	.byte	0x00, 0xf4, 0x21, 0x00


	//----- nvinfo : EIATTR_KPARAM_INFO
	.align		4
.L_17:
        /*0038*/ 	.byte	0x04, 0x17
        /*003a*/ 	.short	(.L_19 - .L_18)
.L_18:
        /*003c*/ 	.word	0x00000000
        /*0040*/ 	.short	0x0004
        /*0042*/ 	.short	0x0020
        /*0044*/ 	.byte	0x00, 0xf4, 0x21, 0x00


	//----- nvinfo : EIATTR_KPARAM_INFO
	.align		4
.L_19:
        /*0048*/ 	.byte	0x04, 0x17
        /*004a*/ 	.short	(.L_21 - .L_20)
.L_20:
        /*004c*/ 	.word	0x00000000
        /*0050*/ 	.short	0x0003
        /*0052*/ 	.short	0x0018
        /*0054*/ 	.byte	0x00, 0xf4, 0x21, 0x00


	//----- nvinfo : EIATTR_KPARAM_INFO
	.align		4
.L_21:
        /*0058*/ 	.byte	0x04, 0x17
        /*005a*/ 	.short	(.L_23 - .L_22)
.L_22:
        /*005c*/ 	.word	0x00000000
        /*0060*/ 	.short	0x0002
        /*0062*/ 	.short	0x0010
        /*0064*/ 	.byte	0x00, 0xf4, 0x21, 0x00


	//----- nvinfo : EIATTR_KPARAM_INFO
	.align		4
.L_23:
        /*0068*/ 	.byte	0x04, 0x17
        /*006a*/ 	.short	(.L_25 - .L_24)
.L_24:
        /*006c*/ 	.word	0x00000000
        /*0070*/ 	.short	0x0001
        /*0072*/ 	.short	0x0008
        /*0074*/ 	.byte	0x00, 0xf4, 0x21, 0x00


	//----- nvinfo : EIATTR_KPARAM_INFO
	.align		4
.L_25:
        /*0078*/ 	.byte	0x04, 0x17
        /*007a*/ 	.short	(.L_27 - .L_26)
.L_26:
        /*007c*/ 	.word	0x00000000
        /*0080*/ 	.short	0x0000
        /*0082*/ 	.short	0x0000
        /*0084*/ 	.byte	0x00, 0xf4, 0x21, 0x00


	//----- nvinfo : EIATTR_SPARSE_MMA_MASK
	.align		4
.L_27:
        /*0088*/ 	.byte	0x03, 0x50
        /*008a*/ 	.short	0x0000


	//----- nvinfo : EIATTR_MAXREG_COUNT
	.align		4
        /*008c*/ 	.byte	0x03, 0x1b
        /*008e*/ 	.short	0x00ff


	//----- nvinfo : EIATTR_EXIT_INSTR_OFFSETS
	.align		4
        /*0090*/ 	.byte	0x04, 0x1c
        /*0092*/ 	.short	(.L_29 - .L_28)


	//   ....[0]....
.L_28:
        /*0094*/ 	.word	0x00000cc0


	//----- nvinfo : EIATTR_REQNTID
	.align		4
.L_29:
        /*0098*/ 	.byte	0x04, 0x10
        /*009a*/ 	.short	(.L_31 - .L_30)
.L_30:
        /*009c*/ 	.word	0x00000080
        /*00a0*/ 	.word	0x00000001
        /*00a4*/ 	.word	0x00000001


	//----- nvinfo : EIATTR_CBANK_PARAM_SIZE
	.align		4
.L_31:
        /*00a8*/ 	.byte	0x03, 0x19
        /*00aa*/ 	.short	0x003c


	//----- nvinfo : EIATTR_PARAM_CBANK
	.align		4
        /*00ac*/ 	.byte	0x04, 0x0a
        /*00ae*/ 	.short	(.L_33 - .L_32)
	.align		4
.L_32:
        /*00b0*/ 	.word	index@(.nv.constant0.triton_poi_fused__native_batch_norm_legit_no_training_convolution_hardtanh_14)
        /*00b4*/ 	.short	0x0210
        /*00b6*/ 	.short	0x003c


	//----- nvinfo : EIATTR_SW_WAR
	.align		4
.L_33:
        /*00b8*/ 	.byte	0x04, 0x36
        /*00ba*/ 	.short	(.L_35 - .L_34)
.L_34:
        /*00bc*/ 	.word	0x00000008
.L_35:


//--------------------- .nv.callgraph             --------------------------
	.section	.nv.callgraph,"",@"SHT_CUDA_CALLGRAPH"
	.align	4
	.sectionentsize	8
	.align		4
        /*0000*/ 	.word	0x00000000
	.align		4
        /*0004*/ 	.word	0xffffffff
	.align		4
        /*0008*/ 	.word	0x00000000
	.align		4
        /*000c*/ 	.word	0xfffffffe
	.align		4
        /*0010*/ 	.word	0x00000000
	.align		4
        /*0014*/ 	.word	0xfffffffd
	.align		4
        /*0018*/ 	.word	0x00000000
	.align		4
        /*001c*/ 	.word	0xfffffffc


//--------------------- .nv.constant4             --------------------------
	.section	.nv.constant4,"a",@progbits
	.align	8
	.align		8
.nv.constant4:
        /*0000*/ 	.dword	_$_str
	.align		8
        /*0008*/ 	.dword	_$_str_$_2


//--------------------- .text.triton_poi_fused__native_batch_norm_legit_no_training_convolution_hardtanh_14 --------------------------
	.section	.text.triton_poi_fused__native_batch_norm_legit_no_training_convolution_hardtanh_14,"ax",@progbits
	.align	128
        .global         triton_poi_fused__native_batch_norm_legit_no_training_convolution_hardtanh_14
        .type           triton_poi_fused__native_batch_norm_legit_no_training_convolution_hardtanh_14,@function
        .size           triton_poi_fused__native_batch_norm_legit_no_training_convolution_hardtanh_14,(.L_x_1 - triton_poi_fused__native_batch_norm_legit_no_training_convolution_hardtanh_14)
        .other          triton_poi_fused__native_batch_norm_legit_no_training_convolution_hardtanh_14,@"STO_CUDA_ENTRY STV_DEFAULT"
triton_poi_fused__native_batch_norm_legit_no_training_convolution_hardtanh_14:
.text.triton_poi_fused__native_batch_norm_legit_no_training_convolution_hardtanh_14:
[----:B------:R-:W-:Y:S01]  /*0000*/  LDC R1, c[0x0][0x28] ;  /* 0x00000a00ff017b82 */ /* 0x000fe20000000800 */
[----:B------:R-:W1:Y:S07]  /*0010*/  S2R R0, SR_TID.X ;  /* 0x0000000000007919 */ /* 0x000e6e0000002100 */
[----:B------:R-:W2:Y:S01]  /*0020*/  LDC.64 R30, c[0x0][0x228] ;  /* 0x00008a00ff1e7b82 */ /* 0x000ea20000000a00 */
[----:B------:R-:W-:Y:S01]  /*0030*/  ULDC.64 UR4, c[0x0][0x208] ;  /* 0x0000820000047ab9 */ /* 0x000fe20000000a00 */
[----:B------:R-:W3:Y:S06]  /*0040*/  S2R R3, SR_CTAID.X ;  /* 0x0000000000037919 */ /* 0x000eec0000002500 */
[----:B------:R-:W4:Y:S08]  /*0050*/  LDC.64 R28, c[0x0][0x218] ;  /* 0x00008600ff1c7b82 */ /* 0x000f300000000a00 */
[----:B------:R-:W5:Y:S08]  /*0060*/  LDC.64 R36, c[0x0][0x210] ;  /* 0x00008400ff247b82 */ /* 0x000f700000000a00 */
[----:B------:R-:W5:Y:S01]  /*0070*/  LDC.64 R26, c[0x0][0x220] ;  /* 0x00008800ff1a7b82 */ /* 0x000f620000000a00 */
[----:B-1----:R-:W-:-:S07]  /*0080*/  SHF.L.U32 R0, R0, 0x2, RZ ;  /* 0x0000000200007819 */ /* 0x002fce00000006ff */
[----:B------:R-:W1:Y:S01]  /*0090*/  LDC.64 R24, c[0x0][0x230] ;  /* 0x00008c00ff187b82 */ /* 0x000e620000000a00 */
[----:B------:R-:W-:-:S04]  /*00a0*/  LOP3.LUT R0, R0, 0x1fc, RZ, 0xc0, !PT ;  /* 0x000001fc00007812 */ /* 0x000fc800078ec0ff */
[----:B---3--:R-:W-:-:S03]  /*00b0*/  LEA R2, R3, R0, 0xa ;  /* 0x0000000003027211 */ /* 0x008fc600078e50ff */
[----:B------:R-:W3:Y:S02]  /*00c0*/  LDC.64 R20, c[0x0][0x238] ;  /* 0x00008e00ff147b82 */ /* 0x000ee40000000a00 */
[----:B------:R-:W-:-:S05]  /*00d0*/  IMAD.HI R0, R2, 0x38e38e39, RZ ;  /* 0x38e38e3902007827 */ /* 0x000fca00078e02ff */
[----:B------:R-:W-:-:S04]  /*00e0*/  SHF.R.U32.HI R3, RZ, 0x1f, R0 ;  /* 0x0000001fff037819 */ /* 0x000fc80000011600 */
[----:B------:R-:W-:-:S05]  /*00f0*/  LEA.HI.SX32 R3, R0, R3, 0x1b ;  /* 0x0000000300037211 */ /* 0x000fca00078fdaff */
[----:B------:R-:W-:-:S04]  /*0100*/  IMAD R8, R3, -0x90, R2 ;  /* 0xffffff7003087824 */ /* 0x000fc800078e0202 */
[----:B--2---:R-:W-:-:S06]  /*0110*/  IMAD.WIDE R4, R8, 0x4, R30 ;  /* 0x0000000408047825 */ /* 0x004fcc00078e021e */
[----:B------:R-:W2:Y:S01]  /*0120*/  LDG.E.EL.128 R4, desc[UR4][R4.64] ;  /* 0x0000000404047981 */ /* 0x000ea2000c2e1d00 */
[----:B----4-:R-:W-:-:S04]  /*0130*/  IMAD.WIDE R12, R8, 0x4, R28 ;  /* 0x00000004080c7825 */ /* 0x010fc800078e021c */
[----:B-----5:R-:W-:Y:S02]  /*0140*/  IMAD.WIDE R36, R2, 0x4, R36 ;  /* 0x0000000402247825 */ /* 0x020fe400078e0224 */
[----:B------:R-:W4:Y:S02]  /*0150*/  LDG.E.EL.128 R12, desc[UR4][R12.64] ;  /* 0x000000040c0c7981 */ /* 0x000f24000c2e1d00 */
[----:B0-----:R-:W-:Y:S02]  /*0160*/  IMAD.WIDE R16, R8, 0x4, R26 ;  /* 0x0000000408107825 */ /* 0x001fe400078e021a */
[----:B------:R-:W4:Y:S04]  /*0170*/  LDG.E.128 R32, desc[UR4][R36.64] ;  /* 0x0000000424207981 */ /* 0x000f28000c1e1d00 */
[----:B------:R-:W5:Y:S01]  /*0180*/  LDG.E.EL.128 R16, desc[UR4][R16.64] ;  /* 0x0000000410107981 */ /* 0x000f62000c2e1d00 */
[----:B--2---:R-:W-:-:S04]  /*0190*/  FADD R0, R4, 9.9999997473787516356e-06 ;  /* 0x3727c5ac04007421 */ /* 0x004fc80000000000 */
[----:B------:R-:W0:Y:S01]  /*01a0*/  MUFU.SQRT R3, R0 ;  /* 0x0000000000037308 */ /* 0x000e220000002000 */
[----:B------:R-:W-:Y:S01]  /*01b0*/  FADD R7, R7, 9.9999997473787516356e-06 ;  /* 0x3727c5ac07077421 */ /* 0x000fe20000000000 */
[----:B------:R-:W-:Y:S01]  /*01c0*/  FADD R6, R6, 9.9999997473787516356e-06 ;  /* 0x3727c5ac06067421 */ /* 0x000fe20000000000 */
[----:B------:R-:W-:-:S05]  /*01d0*/  FADD R5, R5, 9.9999997473787516356e-06 ;  /* 0x3727c5ac05057421 */ /* 0x000fca0000000000 */
[----:B------:R-:W2:Y:S01]  /*01e0*/  MUFU.SQRT R7, R7 ;  /* 0x0000000700077308 */ /* 0x000ea20000002000 */
[----:B0-----:R-:W-:-:S07]  /*01f0*/  FSETP.GT.AND P6, PT, R3, 8.50705917302346158658e+37, PT ;  /* 0x7e8000000300780b */ /* 0x001fce0003fc4000 */
[----:B------:R-:W0:Y:S01]  /*0200*/  MUFU.SQRT R6, R6 ;  /* 0x0000000600067308 */ /* 0x000e220000002000 */
[----:B------:R-:W-:Y:S01]  /*0210*/  FSETP.GEU.AND P5, PT, R3, 1.175494350822287508e-38, PT ;  /* 0x008000000300780b */ /* 0x000fe20003fae000 */
[----:B------:R-:W-:-:S06]  /*0220*/  HFMA2.MMA R0, -RZ, RZ, 1.625, 0 ;  /* 0x3e800000ff007435 */ /* 0x000fcc00000001ff */
[----:B------:R1:W3:Y:S01]  /*0230*/  MUFU.SQRT R9, R5 ;  /* 0x0000000500097308 */ /* 0x0002e20000002000 */
[----:B--2---:R-:W-:Y:S01]  /*0240*/  FSETP.GT.AND P1, PT, R7, 8.50705917302346158658e+37, PT ;  /* 0x7e8000000700780b */ /* 0x004fe20003f24000 */
[----:B------:R-:W-:Y:S01]  /*0250*/  @P6 FMUL R3, R3, 0.25 ;  /* 0x3e80000003036820 */ /* 0x000fe20000400000 */
[----:B0-----:R-:W-:-:S03]  /*0260*/  FSETP.GT.AND P2, PT, R6, 8.50705917302346158658e+37, PT ;  /* 0x7e8000000600780b */ /* 0x001fc60003f44000 */
[----:B------:R-:W-:Y:S01]  /*0270*/  @!P5 FMUL R3, R3, 16777216 ;  /* 0x4b8000000303d820 */ /* 0x000fe20000400000 */
[----:B-1----:R-:W-:Y:S02]  /*0280*/  FSEL R5, R0, 1, P6 ;  /* 0x3f80000000057808 */ /* 0x002fe40003000000 */
[----:B------:R-:W-:Y:S01]  /*0290*/  FSETP.GEU.AND P6, PT, R7, 1.175494350822287508e-38, PT ;  /* 0x008000000700780b */ /* 0x000fe20003fce000 */
[----:B------:R-:W0:Y:S01]  /*02a0*/  MUFU.RCP R4, R3 ;  /* 0x0000000300047308 */ /* 0x000e220000001000 */
[C---:B------:R-:W-:Y:S02]  /*02b0*/  FSETP.GEU.AND P0, PT, R6.reuse, 1.175494350822287508e-38, PT ;  /* 0x008000000600780b */ /* 0x040fe40003f0e000 */
[----:B---3--:R-:W-:Y:S01]  /*02c0*/  FSETP.GT.AND P4, PT, R9, 8.50705917302346158658e+37, PT ;  /* 0x7e8000000900780b */ /* 0x008fe20003f84000 */
[----:B------:R-:W-:Y:S01]  /*02d0*/  @P1 FMUL R7, R7, 0.25 ;  /* 0x3e80000007071820 */ /* 0x000fe20000400000 */
[----:B------:R-:W-:Y:S01]  /*02e0*/  FSETP.GEU.AND P3, PT, R9, 1.175494350822287508e-38, PT ;  /* 0x008000000900780b */ /* 0x000fe20003f6e000 */
[----:B------:R-:W-:Y:S01]  /*02f0*/  @!P5 FMUL R5, R5, 16777216 ;  /* 0x4b8000000505d820 */ /* 0x000fe20000400000 */
[----:B------:R-:W-:-:S05]  /*0300*/  @P2 FMUL R6, R6, 0.25 ;  /* 0x3e80000006062820 */ /* 0x000fca0000400000 */
[----:B------:R-:W-:Y:S02]  /*0310*/  @!P6 FMUL R7, R7, 16777216 ;  /* 0x4b8000000707e820 */ /* 0x000fe40000400000 */
[----:B------:R-:W-:Y:S01]  /*0320*/  @!P0 FMUL R6, R6, 16777216 ;  /* 0x4b80000006068820 */ /* 0x000fe20000400000 */
[----:B0-----:R-:W-:Y:S01]  /*0330*/  FMUL R4, R4, R5 ;  /* 0x0000000504047220 */ /* 0x001fe20000400000 */
[----:B------:R-:W-:Y:S01]  /*0340*/  @P4 FMUL R9, R9, 0.25 ;  /* 0x3e80000009094820 */ /* 0x000fe20000400000 */
[----:B------:R-:W0:Y:S01]  /*0350*/  MUFU.RCP R3, R7 ;  /* 0x0000000700037308 */ /* 0x000e220000001000 */
[----:B----4-:R-:W-:Y:S02]  /*0360*/  FADD R32, R32, R12 ;  /* 0x0000000c20207221 */ /* 0x010fe40000000000 */
[----:B------:R-:W-:-:S05]  /*0370*/  @!P3 FMUL R9, R9, 16777216 ;  /* 0x4b8000000909b820 */ /* 0x000fca0000400000 */
[----:B------:R-:W1:Y:S01]  /*0380*/  MUFU.RCP R5, R6 ;  /* 0x0000000600057308 */ /* 0x000e620000001000 */
[C---:B------:R-:W-:Y:S02]  /*0390*/  FSEL R12, R0.reuse, 1, P1 ;  /* 0x3f800000000c7808 */ /* 0x040fe40000800000 */
[----:B------:R-:W-:-:S05]  /*03a0*/  FSEL R10, R0, 1, P2 ;  /* 0x3f800000000a7808 */ /* 0x000fca0001000000 */
[----:B------:R5:W2:Y:S01]  /*03b0*/  MUFU.RCP R22, R9 ;  /* 0x0000000900167308 */ /* 0x000aa20000001000 */
[----:B------:R-:W-:Y:S01]  /*03c0*/  @!P6 FMUL R12, R12, 16777216 ;  /* 0x4b8000000c0ce820 */ /* 0x000fe20000400000 */
[----:B------:R-:W-:Y:S01]  /*03d0*/  @!P0 FMUL R10, R10, 16777216 ;  /* 0x4b8000000a0a8820 */ /* 0x000fe20000400000 */
[----:B------:R-:W-:Y:S02]  /*03e0*/  FSEL R11, R0, 1, P4 ;  /* 0x3f800000000b7808 */ /* 0x000fe40002000000 */
[----:B0-----:R-:W-:Y:S01]  /*03f0*/  FMUL R3, R3, R12 ;  /* 0x0000000c03037220 */ /* 0x001fe20000400000 */
[----:B-----5:R-:W-:Y:S01]  /*0400*/  FADD R9, -R16, R32 ;  /* 0x0000002010097221 */ /* 0x020fe20000000100 */
[----:B-1----:R-:W-:Y:S01]  /*0410*/  FMUL R16, R5, R10 ;  /* 0x0000000a05107220 */ /* 0x002fe20000400000 */
[----:B------:R-:W-:Y:S02]  /*0420*/  @!P3 FMUL R11, R11, 16777216 ;  /* 0x4b8000000b0bb820 */ /* 0x000fe40000400000 */
[----:B------:R-:W-:Y:S01]  /*0430*/  FMUL R12, R4, R9 ;  /* 0x00000009040c7220 */ /* 0x000fe20000400000 */
[----:B------:R-:W-:-:S04]  /*0440*/  IMAD.WIDE R4, R8, 0x4, R24 ;  /* 0x0000000408047825 */ /* 0x000fc800078e0218 */
[----:B------:R-:W-:-:S04]  /*0450*/  IMAD.WIDE R8, R8, 0x4, R20 ;  /* 0x0000000408087825 */ /* 0x000fc800078e0214 */
[----:B--2---:R-:W-:Y:S01]  /*0460*/  FMUL R22, R22, R11 ;  /* 0x0000000b16167220 */ /* 0x004fe20000400000 */
[----:B------:R-:W2:Y:S04]  /*0470*/  LDG.E.EL.128 R4, desc[UR4][R4.64] ;  /* 0x0000000404047981 */ /* 0x000ea8000c2e1d00 */
[----:B------:R-:W2:Y:S01]  /*0480*/  LDG.E.EL.128 R8, desc[UR4][R8.64] ;  /* 0x0000000408087981 */ /* 0x000ea2000c2e1d00 */
[----:B------:R-:W-:Y:S01]  /*0490*/  FADD R33, R33, R13 ;  /* 0x0000000d21217221 */ /* 0x000fe20000000000 */
[----:B------:R-:W-:Y:S01]  /*04a0*/  FADD R34, R34, R14 ;  /* 0x0000000e22227221 */ /* 0x000fe20000000000 */
[----:B------:R-:W-:Y:S02]  /*04b0*/  FADD R35, R35, R15 ;  /* 0x0000000f23237221 */ /* 0x000fe40000000000 */
[----:B------:R-:W-:-:S04]  /*04c0*/  FADD R17, -R17, R33 ;  /* 0x0000002111117221 */ /* 0x000fc80000000100 */
[----:B------:R-:W-:Y:S01]  /*04d0*/  FMUL R22, R22, R17 ;  /* 0x0000001116167220 */ /* 0x000fe20000400000 */
[----:B--2---:R-:W-:Y:S01]  /*04e0*/  FFMA R4, R4, R12, R8 ;  /* 0x0000000c04047223 */ /* 0x004fe20000000008 */
[----:B------:R-:W-:-:S05]  /*04f0*/  IADD3 R12, R2, 0x200, RZ ;  /* 0x00000200020c7810 */ /* 0x000fca0007ffe0ff */
[----:B------:R-:W-:-:S05]  /*0500*/  IMAD.HI R13, R12, 0x38e38e39, RZ ;  /* 0x38e38e390c0d7827 */ /* 0x000fca00078e02ff */
[----:B------:R-:W-:-:S04]  /*0510*/  SHF.R.U32.HI R14, RZ, 0x1f, R13 ;  /* 0x0000001fff0e7819 */ /* 0x000fc8000001160d */
[----:B------:R-:W-:-:S05]  /*0520*/  LEA.HI.SX32 R13, R13, R14, 0x1b ;  /* 0x0000000e0d0d7211 */ /* 0x000fca00078fdaff */
[----:B------:R-:W-:-:S04]  /*0530*/  IMAD R8, R13, -0x90, R12 ;  /* 0xffffff700d087824 */ /* 0x000fc800078e020c */
[----:B------:R-:W-:-:S06]  /*0540*/  IMAD.WIDE R12, R8, 0x4, R30 ;  /* 0x00000004080c7825 */ /* 0x000fcc00078e021e */
[----:B------:R-:W2:Y:S01]  /*0550*/  LDG.E.EL.128 R12, desc[UR4][R12.64] ;  /* 0x000000040c0c7981 */ /* 0x000ea2000c2e1d00 */
[----:B------:R-:W-:Y:S01]  /*0560*/  FADD R30, -R19, R35 ;  /* 0x00000023131e7221 */ /* 0x000fe20000000100 */
[----:B------:R-:W-:Y:S01]  /*0570*/  FADD R19, -R18, R34 ;  /* 0x0000002212137221 */ /* 0x000fe20000000100 */
[----:B------:R-:W-:-:S04]  /*0580*/  IMAD.WIDE R28, R8, 0x4, R28 ;  /* 0x00000004081c7825 */ /* 0x000fc800078e021c */
[----:B------:R-:W-:Y:S01]  /*0590*/  FMUL R16, R16, R19 ;  /* 0x0000001310107220 */ /* 0x000fe20000400000 */
[----:B------:R-:W-:-:S04]  /*05a0*/  IMAD.WIDE R18, R8, 0x4, R26 ;  /* 0x0000000408127825 */ /* 0x000fc800078e021a */
[----:B------:R-:W-:-:S04]  /*05b0*/  IMAD.WIDE R24, R8, 0x4, R24 ;  /* 0x0000000408187825 */ /* 0x000fc800078e0218 */
[----:B------:R-:W-:-:S04]  /*05c0*/  IMAD.WIDE R20, R8, 0x4, R20 ;  /* 0x0000000408147825 */ /* 0x000fc800078e0214 */
[----:B------:R-:W-:Y:S01]  /*05d0*/  FMUL R3, R3, R30 ;  /* 0x0000001e03037220 */ /* 0x000fe20000400000 */
[----:B------:R-:W-:Y:S01]  /*05e0*/  FFMA R5, R5, R22, R9 ;  /* 0x0000001605057223 */ /* 0x000fe20000000009 */
[----:B------:R-:W-:Y:S01]  /*05f0*/  FFMA R6, R6, R16, R10 ;  /* 0x0000001006067223 */ /* 0x000fe2000000000a */
[----:B------:R-:W3:Y:S04]  /*0600*/  LDG.E.EL.128 R28, desc[UR4][R28.64] ;  /* 0x000000041c1c7981 */ /* 0x000ee8000c2e1d00 */
[----:B------:R-:W4:Y:S04]  /*0610*/  LDG.E.EL.128 R16, desc[UR4][R18.64] ;  /* 0x0000000412107981 */ /* 0x000f28000c2e1d00 */
[----:B------:R-:W5:Y:S04]  /*0620*/  LDG.E.EL.128 R24, desc[UR4][R24.64] ;  /* 0x0000000418187981 */ /* 0x000f68000c2e1d00 */
[----:B------:R-:W5:Y:S04]  /*0630*/  LDG.E.EL.128 R20, desc[UR4][R20.64] ;  /* 0x0000000414147981 */ /* 0x000f68000c2e1d00 */
[----:B------:R0:W-:Y:S04]  /*0640*/  STG.E.128 desc[UR4][R36.64], R32 ;  /* 0x0000002024007986 */ /* 0x0001e8000c101d04 */
[----:B0-----:R-:W3:Y:S01]  /*0650*/  LDG.E.128 R32, desc[UR4][R36.64+0x800] ;  /* 0x0008000424207981 */ /* 0x001ee2000c1e1d00 */
[----:B------:R-:W-:Y:S01]  /*0660*/  FFMA R3, R7, R3, R11 ;  /* 0x0000000307037223 */ /* 0x000fe2000000000b */
[----:B--2---:R-:W-:-:S04]  /*0670*/  FADD R12, R12, 9.9999997473787516356e-06 ;  /* 0x3727c5ac0c0c7421 */ /* 0x004fc80000000000 */
[----:B------:R-:W0:Y:S01]  /*0680*/  MUFU.SQRT R7, R12 ;  /* 0x0000000c00077308 */ /* 0x000e220000002000 */
[----:B------:R-:W-:Y:S01]  /*0690*/  FADD R14, R14, 9.9999997473787516356e-06 ;  /* 0x3727c5ac0e0e7421 */ /* 0x000fe20000000000 */
[----:B------:R-:W-:Y:S01]  /*06a0*/  FADD R13, R13, 9.9999997473787516356e-06 ;  /* 0x3727c5ac0d0d7421 */ /* 0x000fe20000000000 */
[----:B------:R-:W-:-:S05]  /*06b0*/  FADD R15, R15, 9.9999997473787516356e-06 ;  /* 0x3727c5ac0f0f7421 */ /* 0x000fca0000000000 */
[----:B------:R-:W1:Y:S01]  /*06c0*/  MUFU.SQRT R9, R14 ;  /* 0x0000000e00097308 */ /* 0x000e620000002000 */
[----:B0-----:R-:W-:-:S07]  /*06d0*/  FSETP.GT.AND P6, PT, R7, 8.50705917302346158658e+37, PT ;  /* 0x7e8000000700780b */ /* 0x001fce0003fc4000 */
[----:B------:R0:W2:Y:S01]  /*06e0*/  MUFU.SQRT R8, R13 ;  /* 0x0000000d00087308 */ /* 0x0000a20000002000 */
[----:B------:R-:W-:-:S07]  /*06f0*/  FSETP.GEU.AND P5, PT, R7, 1.175494350822287508e-38, PT ;  /* 0x008000000700780b */ /* 0x000fce0003fae000 */
[----:B------:R-:W4:Y:S01]  /*0700*/  MUFU.SQRT R15, R15 ;  /* 0x0000000f000f7308 */ /* 0x000f220000002000 */
[C---:B-1----:R-:W-:Y:S01]  /*0710*/  FSETP.GT.AND P2, PT, R9.reuse, 8.50705917302346158658e+37, PT ;  /* 0x7e8000000900780b */ /* 0x042fe20003f44000 */
[----:B0-----:R-:W0:Y:S01]  /*0720*/  LDC.64 R12, c[0x0][0x240] ;  /* 0x00009000ff0c7b82 */ /* 0x001e220000000a00 */
[----:B------:R-:W-:Y:S01]  /*0730*/  FSETP.GEU.AND P0, PT, R9, 1.175494350822287508e-38, PT ;  /* 0x008000000900780b */ /* 0x000fe20003f0e000 */
[----:B------:R-:W-:Y:S01]  /*0740*/  @P6 FMUL R7, R7, 0.25 ;  /* 0x3e80000007076820 */ /* 0x000fe20000400000 */
[----:B--2---:R-:W-:-:S03]  /*0750*/  FSETP.GT.AND P4, PT, R8, 8.50705917302346158658e+37, PT ;  /* 0x7e8000000800780b */ /* 0x004fc60003f84000 */
[----:B------:R-:W-:Y:S01]  /*0760*/  @!P5 FMUL R7, R7, 16777216 ;  /* 0x4b8000000707d820 */ /* 0x000fe20000400000 */
[----:B------:R-:W-:Y:S02]  /*0770*/  FSETP.GEU.AND P3, PT, R8, 1.175494350822287508e-38, PT ;  /* 0x008000000800780b */ /* 0x000fe40003f6e000 */
[----:B------:R-:W-:Y:S02]  /*0780*/  FSEL R10, R0, 1, P6 ;  /* 0x3f800000000a7808 */ /* 0x000fe40003000000 */
[C---:B----4-:R-:W-:Y:S02]  /*0790*/  FSETP.GT.AND P1, PT, R15.reuse, 8.50705917302346158658e+37, PT ;  /* 0x7e8000000f00780b */ /* 0x050fe40003f24000 */
[----:B------:R-:W-:Y:S01]  /*07a0*/  FSETP.GEU.AND P6, PT, R15, 1.175494350822287508e-38, PT ;  /* 0x008000000f00780b */ /* 0x000fe20003fce000 */
[----:B------:R-:W1:Y:S01]  /*07b0*/  MUFU.RCP R7, R7 ;  /* 0x0000000700077308 */ /* 0x000e620000001000 */
[----:B------:R-:W-:Y:S01]  /*07c0*/  @P2 FMUL R9, R9, 0.25 ;  /* 0x3e80000009092820 */ /* 0x000fe20000400000 */
[----:B------:R-:W-:-:S03]  /*07d0*/  @P4 FMUL R8, R8, 0.25 ;  /* 0x3e80000008084820 */ /* 0x000fc60000400000 */
[----:B------:R-:W-:Y:S01]  /*07e0*/  @!P0 FMUL R9, R9, 16777216 ;  /* 0x4b80000009098820 */ /* 0x000fe20000400000 */
[----:B------:R-:W-:-:S04]  /*07f0*/  @!P3 FMUL R8, R8, 16777216 ;  /* 0x4b8000000808b820 */ /* 0x000fc80000400000 */
[----:B------:R-:W-:Y:S01]  /*0800*/  @P1 FMUL R15, R15, 0.25 ;  /* 0x3e8000000f0f1820 */ /* 0x000fe20000400000 */
[----:B------:R-:W2:Y:S01]  /*0810*/  MUFU.RCP R9, R9 ;  /* 0x0000000900097308 */ /* 0x000ea20000001000 */
[----:B------:R-:W-:Y:S02]  /*0820*/  @!P5 FMUL R10, R10, 16777216 ;  /* 0x4b8000000a0ad820 */ /* 0x000fe40000400000 */
[----:B------:R-:W-:Y:S02]  /*0830*/  @!P6 FMUL R15, R15, 16777216 ;  /* 0x4b8000000f0fe820 */ /* 0x000fe40000400000 */
[----:B-1----:R-:W-:Y:S01]  /*0840*/  FMUL R7, R7, R10 ;  /* 0x0000000a07077220 */ /* 0x002fe20000400000 */
[----:B------:R-:W-:Y:S02]  /*0850*/  FSEL R10, R0, 1, P2 ;  /* 0x3f800000000a7808 */ /* 0x000fe40001000000 */
[----:B------:R-:W1:Y:S01]  /*0860*/  MUFU.RCP R8, R8 ;  /* 0x0000000800087308 */ /* 0x000e620000001000 */
[----:B---3--:R-:W-:Y:S01]  /*0870*/  FADD R28, R32, R28 ;  /* 0x0000001c201c7221 */ /* 0x008fe20000000000 */
[----:B------:R-:W-:Y:S01]  /*0880*/  FSEL R11, R0, 1, P4 ;  /* 0x3f800000000b7808 */ /* 0x000fe20002000000 */
[----:B------:R-:W-:Y:S01]  /*0890*/  @!P0 FMUL R10, R10, 16777216 ;  /* 0x4b8000000a0a8820 */ /* 0x000fe20000400000 */
[----:B------:R-:W-:-:S04]  /*08a0*/  FADD R30, R34, R30 ;  /* 0x0000001e221e7221 */ /* 0x000fc80000000000 */
[----:B------:R-:W3:Y:S01]  /*08b0*/  MUFU.RCP R15, R15 ;  /* 0x0000000f000f7308 */ /* 0x000ee20000001000 */
[----:B------:R-:W-:Y:S01]  /*08c0*/  FADD R16, -R16, R28 ;  /* 0x0000001c10107221 */ /* 0x000fe20000000100 */
[----:B------:R-:W-:Y:S01]  /*08d0*/  FSEL R0, R0, 1, P1 ;  /* 0x3f80000000007808 */ /* 0x000fe20000800000 */
[----:B------:R-:W-:Y:S01]  /*08e0*/  @!P3 FMUL R11, R11, 16777216 ;  /* 0x4b8000000b0bb820 */ /* 0x000fe20000400000 */
[----:B--2---:R-:W-:Y:S01]  /*08f0*/  FMUL R9, R9, R10 ;  /* 0x0000000a09097220 */ /* 0x004fe20000400000 */
[----:B------:R-:W-:Y:S01]  /*0900*/  FADD R29, R33, R29 ;  /* 0x0000001d211d7221 */ /* 0x000fe20000000000 */
[----:B------:R-:W-:Y:S01]  /*0910*/  FADD R18, -R18, R30 ;  /* 0x0000001e12127221 */ /* 0x000fe20000000100 */
[----:B------:R-:W-:Y:S01]  /*0920*/  FMUL R7, R7, R16 ;  /* 0x0000001007077220 */ /* 0x000fe20000400000 */
[----:B------:R-:W-:Y:S01]  /*0930*/  FSETP.GTU.AND P3, PT, R3, RZ, PT ;  /* 0x000000ff0300720b */ /* 0x000fe20003f6c000 */
[----:B------:R-:W-:Y:S01]  /*0940*/  @!P6 FMUL R0, R0, 16777216 ;  /* 0x4b8000000000e820 */ /* 0x000fe20000400000 */
[----:B------:R-:W-:Y:S01]  /*0950*/  FADD R31, R35, R31 ;  /* 0x0000001f231f7221 */ /* 0x000fe20000000000 */
[----:B-1----:R-:W-:Y:S01]  /*0960*/  FMUL R8, R8, R11 ;  /* 0x0000000b08087220 */ /* 0x002fe20000400000 */
[----:B------:R-:W-:Y:S01]  /*0970*/  FADD R17, -R17, R29 ;  /* 0x0000001d11117221 */ /* 0x000fe20000000100 */
[----:B------:R-:W-:Y:S01]  /*0980*/  FMUL R9, R9, R18 ;  /* 0x0000001209097220 */ /* 0x000fe20000400000 */
[----:B-----5:R-:W-:Y:S01]  /*0990*/  FFMA R20, R24, R7, R20 ;  /* 0x0000000718147223 */ /* 0x020fe20000000014 */
[----:B------:R-:W-:-:S02]  /*09a0*/  FSETP.GTU.AND P5, PT, R6, RZ, PT ;  /* 0x000000ff0600720b */ /* 0x000fc40003fac000 */
[----:B------:R-:W-:Y:S01]  /*09b0*/  FSEL R7, R3, RZ, P3 ;  /* 0x000000ff03077208 */ /* 0x000fe20001800000 */
[----:B---3--:R-:W-:Y:S01]  /*09c0*/  FMUL R0, R15, R0 ;  /* 0x000000000f007220 */ /* 0x008fe20000400000 */
[----:B------:R-:W-:Y:S01]  /*09d0*/  FADD R19, -R19, R31 ;  /* 0x0000001f13137221 */ /* 0x000fe20000000100 */
[----:B------:R-:W-:Y:S01]  /*09e0*/  FMUL R8, R8, R17 ;  /* 0x0000001108087220 */ /* 0x000fe20000400000 */
[----:B------:R-:W-:Y:S01]  /*09f0*/  FFMA R9, R26, R9, R22 ;  /* 0x000000091a097223 */ /* 0x000fe20000000016 */
[----:B------:R-:W-:Y:S02]  /*0a00*/  FSEL R6, R6, RZ, P5 ;  /* 0x000000ff06067208 */ /* 0x000fe40002800000 */
[----:B------:R-:W-:Y:S02]  /*0a10*/  FSETP.GTU.AND P0, PT, R5, RZ, PT ;  /* 0x000000ff0500720b */ /* 0x000fe40003f0c000 */
[----:B------:R-:W-:Y:S01]  /*0a20*/  FSETP.GEU.AND P5, PT, R7, 6, PT ;  /* 0x40c000000700780b */ /* 0x000fe20003fae000 */
[----:B------:R-:W-:Y:S01]  /*0a30*/  FMUL R0, R0, R19 ;  /* 0x0000001300007220 */ /* 0x000fe20000400000 */
[----:B------:R-:W-:Y:S01]  /*0a40*/  FFMA R8, R25, R8, R21 ;  /* 0x0000000819087223 */ /* 0x000fe20000000015 */
[----:B------:R-:W-:-:S02]  /*0a50*/  FSETP.GTU.AND P4, PT, R4, RZ, PT ;  /* 0x000000ff0400720b */ /* 0x000fc40003f8c000 */
[----:B------:R-:W-:Y:S02]  /*0a60*/  FSETP.GTU.AND P1, PT, R9, RZ, PT ;  /* 0x000000ff0900720b */ /* 0x000fe40003f2c000 */
[----:B------:R-:W-:Y:S01]  /*0a70*/  FSEL R5, R5, RZ, P0 ;  /* 0x000000ff05057208 */ /* 0x000fe20000000000 */
[----:B------:R-:W-:Y:S01]  /*0a80*/  FFMA R0, R27, R0, R23 ;  /* 0x000000001b007223 */ /* 0x000fe20000000017 */
[----:B------:R-:W-:Y:S02]  /*0a90*/  FSETP.GEU.AND P0, PT, R6, 6, PT ;  /* 0x40c000000600780b */ /* 0x000fe40003f0e000 */
[----:B------:R-:W-:Y:S02]  /*0aa0*/  FSETP.GTU.AND P2, PT, R8, RZ, PT ;  /* 0x000000ff0800720b */ /* 0x000fe40003f4c000 */
[----:B------:R-:W-:Y:S02]  /*0ab0*/  FSEL R4, R4, RZ, P4 ;  /* 0x000000ff04047208 */ /* 0x000fe40002000000 */
[----:B------:R-:W-:-:S02]  /*0ac0*/  FSEL R10, R9, RZ, P1 ;  /* 0x000000ff090a7208 */ /* 0x000fc40000800000 */
[----:B------:R-:W-:Y:S02]  /*0ad0*/  FSETP.GTU.AND P3, PT, R20, RZ, PT ;  /* 0x000000ff1400720b */ /* 0x000fe40003f6c000 */
[----:B------:R-:W-:Y:S02]  /*0ae0*/  FSETP.NAN.AND P4, PT, R7, R7, PT ;  /* 0x000000070700720b */ /* 0x000fe40003f88000 */
[----:B------:R-:W-:Y:S02]  /*0af0*/  FSETP.GEU.AND P1, PT, R5, 6, PT ;  /* 0x40c000000500780b */ /* 0x000fe40003f2e000 */
[----:B------:R-:W-:Y:S02]  /*0b00*/  FSETP.GTU.AND P6, PT, R0, RZ, PT ;  /* 0x000000ff0000720b */ /* 0x000fe40003fcc000 */
[----:B------:R-:W-:Y:S02]  /*0b10*/  FSEL R9, R8, RZ, P2 ;  /* 0x000000ff08097208 */ /* 0x000fe40001000000 */
[----:B------:R-:W-:-:S02]  /*0b20*/  FSEL R8, R20, RZ, P3 ;  /* 0x000000ff14087208 */ /* 0x000fc40001800000 */
[----:B------:R-:W-:Y:S02]  /*0b30*/  @P5 SEL R7, R7, 0x40c00000, P4 ;  /* 0x40c0000007075807 */ /* 0x000fe40002000000 */
[----:B------:R-:W-:Y:S02]  /*0b40*/  FSETP.NAN.AND P2, PT, R6, R6, PT ;  /* 0x000000060600720b */ /* 0x000fe40003f48000 */
[----:B------:R-:W-:Y:S02]  /*0b50*/  FSETP.GEU.AND P3, PT, R4, 6, PT ;  /* 0x40c000000400780b */ /* 0x000fe40003f6e000 */
[----:B------:R-:W-:Y:S02]  /*0b60*/  FSETP.GEU.AND P5, PT, R10, 6, PT ;  /* 0x40c000000a00780b */ /* 0x000fe40003fae000 */
[----:B------:R-:W-:Y:S02]  /*0b70*/  FSEL R11, R0, RZ, P6 ;  /* 0x000000ff000b7208 */ /* 0x000fe40003000000 */
[----:B------:R-:W-:-:S02]  /*0b80*/  FSETP.NAN.AND P6, PT, R5, R5, PT ;  /* 0x000000050500720b */ /* 0x000fc40003fc8000 */
[----:B------:R-:W-:Y:S02]  /*0b90*/  @P0 SEL R6, R6, 0x40c00000, P2 ;  /* 0x40c0000006060807 */ /* 0x000fe40001000000 */
[----:B------:R-:W-:Y:S02]  /*0ba0*/  FSETP.GEU.AND P4, PT, R9, 6, PT ;  /* 0x40c000000900780b */ /* 0x000fe40003f8e000 */
[----:B------:R-:W-:Y:S02]  /*0bb0*/  FSETP.GEU.AND P2, PT, R8, 6, PT ;  /* 0x40c000000800780b */ /* 0x000fe40003f4e000 */
[----:B------:R-:W-:Y:S02]  /*0bc0*/  FSETP.GEU.AND P0, PT, R11, 6, PT ;  /* 0x40c000000b00780b */ /* 0x000fe40003f0e000 */
[----:B------:R-:W-:Y:S02]  /*0bd0*/  @P1 SEL R5, R5, 0x40c00000, P6 ;  /* 0x40c0000005051807 */ /* 0x000fe40003000000 */
[----:B------:R-:W-:-:S02]  /*0be0*/  FSETP.NAN.AND P6, PT, R4, R4, PT ;  /* 0x000000040400720b */ /* 0x000fc40003fc8000 */
[----:B------:R-:W-:Y:S02]  /*0bf0*/  FSETP.NAN.AND P1, PT, R10, R10, PT ;  /* 0x0000000a0a00720b */ /* 0x000fe40003f28000 */
[----:B------:R-:W-:Y:S02]  /*0c00*/  @P3 SEL R4, R4, 0x40c00000, P6 ;  /* 0x40c0000004043807 */ /* 0x000fe40003000000 */
[----:B------:R-:W-:Y:S02]  /*0c10*/  @P5 SEL R10, R10, 0x40c00000, P1 ;  /* 0x40c000000a0a5807 */ /* 0x000fe40000800000 */
[----:B------:R-:W-:Y:S02]  /*0c20*/  FSETP.NAN.AND P6, PT, R9, R9, PT ;  /* 0x000000090900720b */ /* 0x000fe40003fc8000 */
[----:B------:R-:W-:Y:S02]  /*0c30*/  FSETP.NAN.AND P3, PT, R8, R8, PT ;  /* 0x000000080800720b */ /* 0x000fe40003f68000 */
[----:B------:R-:W-:Y:S01]  /*0c40*/  FSETP.NAN.AND P1, PT, R11, R11, PT ;  /* 0x0000000b0b00720b */ /* 0x000fe20003f28000 */
[----:B0-----:R-:W-:Y:S01]  /*0c50*/  IMAD.WIDE R2, R2, 0x4, R12 ;  /* 0x0000000402027825 */ /* 0x001fe200078e020c */
[----:B------:R-:W-:-:S02]  /*0c60*/  @P4 SEL R9, R9, 0x40c00000, P6 ;  /* 0x40c0000009094807 */ /* 0x000fc40003000000 */
[----:B------:R-:W-:Y:S02]  /*0c70*/  @P2 SEL R8, R8, 0x40c00000, P3 ;  /* 0x40c0000008082807 */ /* 0x000fe40001800000 */
[----:B------:R-:W-:Y:S01]  /*0c80*/  @P0 SEL R11, R11, 0x40c00000, P1 ;  /* 0x40c000000b0b0807 */ /* 0x000fe20000800000 */
[----:B------:R-:W-:Y:S04]  /*0c90*/  STG.E.128 desc[UR4][R36.64+0x800], R28 ;  /* 0x0008001c24007986 */ /* 0x000fe8000c101d04 */
[----:B------:R-:W-:Y:S04]  /*0ca0*/  STG.E.128 desc[UR4][R2.64], R4 ;  /* 0x0000000402007986 */ /* 0x000fe8000c101d04 */
[----:B------:R-:W-:Y:S01]  /*0cb0*/  STG.E.128 desc[UR4][R2.64+0x800], R8 ;  /* 0x0008000802007986 */ /* 0x000fe2000c101d04 */
[----:B------:R-:W-:Y:S05]  /*0cc0*/  EXIT ;  /* 0x000000000000794d */ /* 0x000fea0003800000 */
.L_x_0:
[----:B------:R-:W-:-:S00]  /*0cd0*/  BRA `(.L_x_0) ;  /* 0xfffffffc00fc7947 */ /* 0x000fc0000383ffff */
[----:B------:R-:W-:-:S00]  /*0ce0*/  NOP ;  /* 0x0000000000007918 */ /* 0x000fc00000000000 */
        /* <DEDUP_REMOVED lines=9> */
.L_x_1:


//--------------------- .nv.global.init           --------------------------
	.section	.nv.global.init,"aw",@progbits
.nv.global.init:
	.type		_$_str,@object
	.size		_$_str,(_$_str_$_2 - _$_str)
_$_str:
        /*0000*/ 	.byte	0x5f, 0x5f, 0x43, 0x55, 0x44, 0x41, 0x5f, 0x46, 0x54, 0x5a, 0x00
	.type		_$_str_$_2,@object
	.size		_$_str_$_2,(.L_1 - _$_str_$_2)
_$_str_$_2:
        /*000b*/ 	.byte	0x5f, 0x5f, 0x43, 0x55, 0x44, 0x41, 0x5f, 0x50, 0x52, 0x45, 0x43, 0x5f, 0x53, 0x51, 0x52, 0x54
        /*001b*/ 	.byte	0x00
.L_1:


//--------------------- .nv.constant0.triton_poi_fused__native_batch_norm_legit_no_training_convolution_hardtanh_14 --------------------------
	.section	.nv.constant0.triton_poi_fused__native_batch_norm_legit_no_training_convolution_hardtanh_14,"a",@progbits
	.sectionflags	@""
	.align	4
.nv.constant0.triton_poi_fused__native_batch_norm_legit_no_training_convolution_hardtanh_14:
	.zero		588
